	.headerflags	@"EF_CUDA_TEXMODE_UNIFIED EF_CUDA_64BIT_ADDRESS EF_CUDA_ACCELERATORS EF_CUDA_SM90 EF_CUDA_VIRTUAL_SM(EF_CUDA_SM90)"
	.elftype	@"ET_EXEC"


//--------------------- .nv.info                  --------------------------
	.section	.nv.info,"",@"SHT_CUDA_INFO"
	.align	4


	//----- nvinfo : EIATTR_REGCOUNT
	.align		4
        /*0000*/ 	.byte	0x04, 0x2f
        /*0002*/ 	.short	(.L_1 - .L_0)
	.align		4
.L_0:
        /*0004*/ 	.word	index@(triton_poi_fused_convolution_26)
        /*0008*/ 	.word	0x0000000c


	//----- nvinfo : EIATTR_MIN_STACK_SIZE
	.align		4
.L_1:
        /*000c*/ 	.byte	0x04, 0x12
        /*000e*/ 	.short	(.L_3 - .L_2)
	.align		4
.L_2:
        /*0010*/ 	.word	index@(triton_poi_fused_convolution_26)
        /*0014*/ 	.word	0x00000000


	//----- nvinfo : EIATTR_FRAME_SIZE
	.align		4
.L_3:
        /*0018*/ 	.byte	0x04, 0x11
        /*001a*/ 	.short	(.L_5 - .L_4)
	.align		4
.L_4:
        /*001c*/ 	.word	index@(triton_poi_fused_convolution_26)
        /*0020*/ 	.word	0x00000000


	//----- nvinfo : EIATTR_MIN_STACK_SIZE
	.align		4
.L_5:
        /*0024*/ 	.byte	0x04, 0x12
        /*0026*/ 	.short	(.L_7 - .L_6)
	.align		4
.L_6:
        /*0028*/ 	.word	index@(triton_poi_fused_convolution_26)
        /*002c*/ 	.word	0x00000000
.L_7:


//--------------------- .nv.info.triton_poi_fused_convolution_26 --------------------------
	.section	.nv.info.triton_poi_fused_convolution_26,"",@"SHT_CUDA_INFO"
	.sectionflags	@""
	.align	4


	//----- nvinfo : EIATTR_CUDA_API_VERSION
	.align		4
        /*0000*/ 	.byte	0x04, 0x37
        /*0002*/ 	.short	(.L_9 - .L_8)
.L_8:
        /*0004*/ 	.word	0x0000007c


	//----- nvinfo : EIATTR_KPARAM_INFO
	.align		4
.L_9:
        /*0008*/ 	.byte	0x04, 0x17
        /*000a*/ 	.short	(.L_11 - .L_10)
.L_10:
        /*000c*/ 	.word	0x00000000
        /*0010*/ 	.short	0x0002
        /*0012*/ 	.short	0x0010
        /*0014*/ 	.byte	0x00, 0xf0, 0x11, 0x00


	//----- nvinfo : EIATTR_KPARAM_INFO
	.align		4
.L_11:
        /*0018*/ 	.byte	0x04, 0x17
        /*001a*/ 	.short	(.L_13 - .L_12)
.L_12:
        /*001c*/ 	.word	0x00000000
        /*0020*/ 	.short	0x0001
        /*0022*/ 	.short	0x0008
        /*0024*/ 	.byte	0x00, 0xf4, 0x21, 0x00


	//----- nvinfo : EIATTR_KPARAM_INFO
	.align		4
.L_13:
        /*0028*/ 	.byte	0x04, 0x17
        /*002a*/ 	.short	(.L_15 - .L_14)
.L_14:
        /*002c*/ 	.word	0x00000000
        /*0030*/ 	.short	0x0000
        /*0032*/ 	.short	0x0000
        /*0034*/ 	.byte	0x00, 0xf4, 0x21, 0x00


	//----- nvinfo : EIATTR_SPARSE_MMA_MASK
	.align		4
.L_15:
        /*0038*/ 	.byte	0x03, 0x50
        /*003a*/ 	.short	0x0000


	//----- nvinfo : EIATTR_MAXREG_COUNT
	.align		4
        /*003c*/ 	.byte	0x03, 0x1b
        /*003e*/ 	.short	0x00ff


	//----- nvinfo : EIATTR_EXIT_INSTR_OFFSETS
	.align		4
        /*0040*/ 	.byte	0x04, 0x1c
        /*0042*/ 	.short	(.L_17 - .L_16)


	//   ....[0]....
.L_16:
        /*0044*/ 	.word	0x000001b0


	//   ....[1]....
        /*0048*/ 	.word	0x000001d0


	//----- nvinfo : EIATTR_REQNTID
	.align		4
.L_17:
        /*004c*/ 	.byte	0x04, 0x10
        /*004e*/ 	.short	(.L_19 - .L_18)
.L_18:
        /*0050*/ 	.word	0x00000080
        /*0054*/ 	.word	0x00000001
        /*0058*/ 	.word	0x00000001


	//----- nvinfo : EIATTR_CBANK_PARAM_SIZE
	.align		4
.L_19:
        /*005c*/ 	.byte	0x03, 0x19
        /*005e*/ 	.short	0x0014


	//----- nvinfo : EIATTR_PARAM_CBANK
	.align		4
        /*0060*/ 	.byte	0x04, 0x0a
        /*0062*/ 	.short	(.L_21 - .L_20)
	.align		4
.L_20:
        /*0064*/ 	.word	index@(.nv.constant0.triton_poi_fused_convolution_26)
        /*0068*/ 	.short	0x0210
        /*006a*/ 	.short	0x0014


	//----- nvinfo : EIATTR_SW_WAR
	.align		4
.L_21:
        /*006c*/ 	.byte	0x04, 0x36
        /*006e*/ 	.short	(.L_23 - .L_22)
.L_22:
        /*0070*/ 	.word	0x00000008
.L_23:


//--------------------- .nv.callgraph             --------------------------
	.section	.nv.callgraph,"",@"SHT_CUDA_CALLGRAPH"
	.align	4
	.sectionentsize	8
	.align		4
        /*0000*/ 	.word	0x00000000
	.align		4
        /*0004*/ 	.word	0xffffffff
	.align		4
        /*0008*/ 	.word	0x00000000
	.align		4
        /*000c*/ 	.word	0xfffffffe
	.align		4
        /*0010*/ 	.word	0x00000000
	.align		4
        /*0014*/ 	.word	0xfffffffd
	.align		4
        /*0018*/ 	.word	0x00000000
	.align		4
        /*001c*/ 	.word	0xfffffffc


//--------------------- .text.triton_poi_fused_convolution_26 --------------------------
	.section	.text.triton_poi_fused_convolution_26,"ax",@progbits
	.align	128
        .global         triton_poi_fused_convolution_26
        .type           triton_poi_fused_convolution_26,@function
        .size           triton_poi_fused_convolution_26,(.L_x_1 - triton_poi_fused_convolution_26)
        .other          triton_poi_fused_convolution_26,@"STO_CUDA_ENTRY STV_DEFAULT"
triton_poi_fused_convolution_26:
.text.triton_poi_fused_convolution_26:
[----:B------:R-:W0:Y:S02]  /*0000*/  LDC R1, c[0x0][0x28] ;  /* 0x00000a00ff017b82 */ /* 0x000e240000000800 */
[----:B------:R-:W1:Y:S01]  /*0010*/  S2R R0, SR_TID.X ;  /* 0x0000000000007919 */ /* 0x000e620000002100 */
[----:B------:R-:W2:Y:S01]  /*0020*/  LDC.64 R2, c[0x0][0x210] ;  /* 0x00008400ff027b82 */ /* 0x000ea20000000a00 */
[----:B------:R-:W-:Y:S01]  /*0030*/  ULDC.64 UR4, c[0x0][0x208] ;  /* 0x0000820000047ab9 */ /* 0x000fe20000000a00 */
[----:B------:R-:W3:Y:S06]  /*0040*/  S2R R7, SR_CTAID.X ;  /* 0x0000000000077919 */ /* 0x000eec0000002500 */
[----:B------:R-:W4:Y:S01]  /*0050*/  LDC.64 R4, c[0x0][0x218] ;  /* 0x00008600ff047b82 */ /* 0x000f220000000a00 */
[----:B-1----:R-:W-:Y:S01]  /*0060*/  IMAD.SHL.U32 R0, R0, 0x2, RZ ;  /* 0x0000000200007824 */ /* 0x002fe200078e00ff */
[----:B---3--:R-:W-:-:S04]  /*0070*/  SHF.R.S32.HI R6, RZ, 0x17, R7 ;  /* 0x00000017ff067819 */ /* 0x008fc80000011407 */
[----:B------:R-:W-:Y:S02]  /*0080*/  LOP3.LUT R0, R0, 0xfe, RZ, 0xc0, !PT ;  /* 0x000000fe00007812 */ /* 0x000fe400078ec0ff */
[----:B------:R-:W-:-:S03]  /*0090*/  SGXT R6, R6, 0x1 ;  /* 0x000000010606781a */ /* 0x000fc60000000200 */
[----:B------:R-:W-:-:S04]  /*00a0*/  IMAD R7, R7, 0x100, R0 ;  /* 0x0000010007077824 */ /* 0x000fc800078e0200 */
[C---:B--2---:R-:W-:Y:S01]  /*00b0*/  IMAD.WIDE R2, R7.reuse, 0x4, R2 ;  /* 0x0000000407027825 */ /* 0x044fe200078e0202 */
[----:B------:R-:W-:Y:S02]  /*00c0*/  LEA.HI R6, R6, R7, RZ, 0x6 ;  /* 0x0000000706067211 */ /* 0x000fe400078f30ff */
[----:B------:R-:W-:Y:S02]  /*00d0*/  ISETP.GE.AND P0, PT, R7, 0x400, PT ;  /* 0x000004000700780c */ /* 0x000fe40003f06270 */
[----:B------:R-:W-:-:S04]  /*00e0*/  SHF.R.S32.HI R6, RZ, 0x6, R6 ;  /* 0x00000006ff067819 */ /* 0x000fc80000011406 */
[----:B------:R-:W-:-:S04]  /*00f0*/  LEA.HI R0, R6, R6, RZ, 0x2 ;  /* 0x0000000606007211 */ /* 0x000fc800078f10ff */
[----:B------:R-:W-:Y:S01]  /*0100*/  LOP3.LUT R9, R0, 0xfffffffc, RZ, 0xc0, !PT ;  /* 0xfffffffc00097812 */ /* 0x000fe200078ec0ff */
[----:B------:R-:W-:-:S04]  /*0110*/  IMAD.MOV.U32 R0, RZ, RZ, RZ ;  /* 0x000000ffff007224 */ /* 0x000fc800078e00ff */
[----:B------:R-:W-:Y:S01]  /*0120*/  IMAD.IADD R9, R6, 0x1, -R9 ;  /* 0x0000000106097824 */ /* 0x000fe200078e0a09 */
[----:B------:R-:W-:-:S03]  /*0130*/  CS2R R6, SRZ ;  /* 0x0000000000067805 */ /* 0x000fc6000001ff00 */
[----:B----4-:R-:W-:-:S03]  /*0140*/  IMAD.WIDE R4, R9, 0x4, R4 ;  /* 0x0000000409047825 */ /* 0x010fc600078e0204 */
[----:B------:R-:W2:Y:S01]  /*0150*/  @!P0 LDG.E.64 R6, desc[UR4][R2.64] ;  /* 0x0000000402068981 */ /* 0x000ea2000c1e1b00 */
[----:B------:R-:W-:-:S03]  /*0160*/  IMAD.MOV.U32 R9, RZ, RZ, RZ ;  /* 0x000000ffff097224 */ /* 0x000fc600078e00ff */
[----:B------:R-:W2:Y:S04]  /*0170*/  @!P0 LDG.E.EL R0, desc[UR4][R4.64] ;  /* 0x0000000404008981 */ /* 0x000ea8000c2e1900 */
[----:B------:R-:W3:Y:S01]  /*0180*/  @!P0 LDG.E.EL R9, desc[UR4][R4.64] ;  /* 0x0000000404098981 */ /* 0x000ee2000c2e1900 */
[----:B--2---:R-:W-:Y:S01]  /*0190*/  FADD R7, R0, R7 ;  /* 0x0000000700077221 */ /* 0x004fe20000000000 */
[----:B---3--:R-:W-:Y:S01]  /*01a0*/  FADD R6, R9, R6 ;  /* 0x0000000609067221 */ /* 0x008fe20000000000 */
[----:B------:R-:W-:Y:S06]  /*01b0*/  @P0 EXIT ;  /* 0x000000000000094d */ /* 0x000fec0003800000 */
[----:B------:R-:W-:Y:S01]  /*01c0*/  STG.E.64 desc[UR4][R2.64], R6 ;  /* 0x0000000602007986 */ /* 0x000fe2000c101b04 */
[----:B------:R-:W-:Y:S05]  /*01d0*/  EXIT ;  /* 0x000000000000794d */ /* 0x000fea0003800000 */
.L_x_0:
[----:B------:R-:W-:-:S00]  /*01e0*/  BRA `(.L_x_0) ;  /* 0xfffffffc00fc7947 */ /* 0x000fc0000383ffff */
[----:B------:R-:W-:-:S00]  /*01f0*/  NOP ;  /* 0x0000000000007918 */ /* 0x000fc00000000000 */
        /* <DEDUP_REMOVED lines=8> */
.L_x_1:


//--------------------- .nv.constant0.triton_poi_fused_convolution_26 --------------------------
	.section	.nv.constant0.triton_poi_fused_convolution_26,"a",@progbits
	.sectionflags	@""
	.align	4
.nv.constant0.triton_poi_fused_convolution_26:
	.zero		548
